	.headerflags	@"EF_CUDA_TEXMODE_UNIFIED EF_CUDA_64BIT_ADDRESS EF_CUDA_ACCELERATORS EF_CUDA_SM90 EF_CUDA_VIRTUAL_SM(EF_CUDA_SM90)"
	.elftype	@"ET_EXEC"


//--------------------- .nv.info                  --------------------------
	.section	.nv.info,"",@"SHT_CUDA_INFO"
	.align	4


	//----- nvinfo : EIATTR_REGCOUNT
	.align		4
        /*0000*/ 	.byte	0x04, 0x2f
        /*0002*/ 	.short	(.L_3 - .L_2)
	.align		4
.L_2:
        /*0004*/ 	.word	index@(triton_poi_fused__native_batch_norm_legit_no_training_relu_38)
        /*0008*/ 	.word	0x00000012


	//----- nvinfo : EIATTR_MIN_STACK_SIZE
	.align		4
.L_3:
        /*000c*/ 	.byte	0x04, 0x12
        /*000e*/ 	.short	(.L_5 - .L_4)
	.align		4
.L_4:
        /*0010*/ 	.word	index@(triton_poi_fused__native_batch_norm_legit_no_training_relu_38)
        /*0014*/ 	.word	0x00000000


	//----- nvinfo : EIATTR_FRAME_SIZE
	.align		4
.L_5:
        /*0018*/ 	.byte	0x04, 0x11
        /*001a*/ 	.short	(.L_7 - .L_6)
	.align		4
.L_6:
        /*001c*/ 	.word	index@(triton_poi_fused__native_batch_norm_legit_no_training_relu_38)
        /*0020*/ 	.word	0x00000000


	//----- nvinfo : EIATTR_MIN_STACK_SIZE
	.align		4
.L_7:
        /*0024*/ 	.byte	0x04, 0x12
        /*0026*/ 	.short	(.L_9 - .L_8)
	.align		4
.L_8:
        /*0028*/ 	.word	index@(triton_poi_fused__native_batch_norm_legit_no_training_relu_38)
        /*002c*/ 	.word	0x00000000
.L_9:


//--------------------- .nv.info.triton_poi_fused__native_batch_norm_legit_no_training_relu_38 --------------------------
	.section	.nv.info.triton_poi_fused__native_batch_norm_legit_no_training_relu_38,"",@"SHT_CUDA_INFO"
	.sectionflags	@""
	.align	4


	//----- nvinfo : EIATTR_CUDA_API_VERSION
	.align		4
        /*0000*/ 	.byte	0x04, 0x37
        /*0002*/ 	.short	(.L_11 - .L_10)
.L_10:
        /*0004*/ 	.word	0x0000007c


	//----- nvinfo : EIATTR_KPARAM_INFO
	.align		4
.L_11:
        /*0008*/ 	.byte	0x04, 0x17
        /*000a*/ 	.short	(.L_13 - .L_12)
.L_12:
        /*000c*/ 	.word	0x00000000
        /*0010*/ 	.short	0x0006
        /*0012*/ 	.short	0x0030
        /*0014*/ 	.byte	0x00, 0xf0, 0x11, 0x00


	//----- nvinfo : EIATTR_KPARAM_INFO
	.align		4
.L_13:
        /*0018*/ 	.byte	0x04, 0x17
        /*001a*/ 	.short	(.L_15 - .L_14)
.L_14:
        /*001c*/ 	.word	0x00000000
        /*0020*/ 	.short	0x0005
        /*0022*/ 	.short	0x0028
        /*0024*/ 	.byte	0x00, 0xf4, 0x21, 0x00


	//----- nvinfo : EIATTR_KPARAM_INFO
	.align		4
.L_15:
        /*0028*/ 	.byte	0x04, 0x17
        /*002a*/ 	.short	(.L_17 - .L_16)
.L_16:
        /*002c*/ 	.word	0x00000000
        /*0030*/ 	.short	0x0004
        /*0032*/ 	.short	0x0020
        /*0034*/ 	.byte	0x00, 0xf4, 0x21, 0x00


	//----- nvinfo : EIATTR_KPARAM_INFO
	.align		4
.L_17:
        /*0038*/ 	.byte	0x04, 0x17
        /*003a*/ 	.short	(.L_19 - .L_18)
.L_18:
        /*003c*/ 	.word	0x00000000
        /*0040*/ 	.short	0x0003
        /*0042*/ 	.short	0x0018
        /*0044*/ 	.byte	0x00, 0xf4, 0x21, 0x00


	//----- nvinfo : EIATTR_KPARAM_INFO
	.align		4
.L_19:
        /*0048*/ 	.byte	0x04, 0x17
        /*004a*/ 	.short	(.L_21 - .L_20)
.L_20:
        /*004c*/ 	.word	0x00000000
        /*0050*/ 	.short	0x0002
        /*0052*/ 	.short	0x0010
        /*0054*/ 	.byte	0x00, 0xf4, 0x21, 0x00


	//----- nvinfo : EIATTR_KPARAM_INFO
	.align		4
.L_21:
        /*0058*/ 	.byte	0x04, 0x17
        /*005a*/ 	.short	(.L_23 - .L_22)
.L_22:
        /*005c*/ 	.word	0x00000000
        /*0060*/ 	.short	0x0001
        /*0062*/ 	.short	0x0008
        /*0064*/ 	.byte	0x00, 0xf4, 0x21, 0x00


	//----- nvinfo : EIATTR_KPARAM_INFO
	.align		4
.L_23:
        /*0068*/ 	.byte	0x04, 0x17
        /*006a*/ 	.short	(.L_25 - .L_24)
.L_24:
        /*006c*/ 	.word	0x00000000
        /*0070*/ 	.short	0x0000
        /*0072*/ 	.short	0x0000
        /*0074*/ 	.byte	0x00, 0xf4, 0x21, 0x00


	//----- nvinfo : EIATTR_SPARSE_MMA_MASK
	.align		4
.L_25:
        /*0078*/ 	.byte	0x03, 0x50
        /*007a*/ 	.short	0x0000


	//----- nvinfo : EIATTR_MAXREG_COUNT
	.align		4
        /*007c*/ 	.byte	0x03, 0x1b
        /*007e*/ 	.short	0x00ff


	//----- nvinfo : EIATTR_EXIT_INSTR_OFFSETS
	.align		4
        /*0080*/ 	.byte	0x04, 0x1c
        /*0082*/ 	.short	(.L_27 - .L_26)


	//   ....[0]....
.L_26:
        /*0084*/ 	.word	0x00000300


	//   ....[1]....
        /*0088*/ 	.word	0x00000320


	//----- nvinfo : EIATTR_REQNTID
	.align		4
.L_27:
        /*008c*/ 	.byte	0x04, 0x10
        /*008e*/ 	.short	(.L_29 - .L_28)
.L_28:
        /*0090*/ 	.word	0x00000080
        /*0094*/ 	.word	0x00000001
        /*0098*/ 	.word	0x00000001


	//----- nvinfo : EIATTR_CBANK_PARAM_SIZE
	.align		4
.L_29:
        /*009c*/ 	.byte	0x03, 0x19
        /*009e*/ 	.short	0x0034


	//----- nvinfo : EIATTR_PARAM_CBANK
	.align		4
        /*00a0*/ 	.byte	0x04, 0x0a
        /*00a2*/ 	.short	(.L_31 - .L_30)
	.align		4
.L_30:
        /*00a4*/ 	.word	index@(.nv.constant0.triton_poi_fused__native_batch_norm_legit_no_training_relu_38)
        /*00a8*/ 	.short	0x0210
        /*00aa*/ 	.short	0x0034


	//----- nvinfo : EIATTR_SW_WAR
	.align		4
.L_31:
        /*00ac*/ 	.byte	0x04, 0x36
        /*00ae*/ 	.short	(.L_33 - .L_32)
.L_32:
        /*00b0*/ 	.word	0x00000008
.L_33:


//--------------------- .nv.callgraph             --------------------------
	.section	.nv.callgraph,"",@"SHT_CUDA_CALLGRAPH"
	.align	4
	.sectionentsize	8
	.align		4
        /*0000*/ 	.word	0x00000000
	.align		4
        /*0004*/ 	.word	0xffffffff
	.align		4
        /*0008*/ 	.word	0x00000000
	.align		4
        /*000c*/ 	.word	0xfffffffe
	.align		4
        /*0010*/ 	.word	0x00000000
	.align		4
        /*0014*/ 	.word	0xfffffffd
	.align		4
        /*0018*/ 	.word	0x00000000
	.align		4
        /*001c*/ 	.word	0xfffffffc


//--------------------- .nv.constant4             --------------------------
	.section	.nv.constant4,"a",@progbits
	.align	8
	.align		8
.nv.constant4:
        /*0000*/ 	.dword	_$_str
	.align		8
        /*0008*/ 	.dword	_$_str_$_2


//--------------------- .text.triton_poi_fused__native_batch_norm_legit_no_training_relu_38 --------------------------
	.section	.text.triton_poi_fused__native_batch_norm_legit_no_training_relu_38,"ax",@progbits
	.align	128
        .global         triton_poi_fused__native_batch_norm_legit_no_training_relu_38
        .type           triton_poi_fused__native_batch_norm_legit_no_training_relu_38,@function
        .size           triton_poi_fused__native_batch_norm_legit_no_training_relu_38,(.L_x_1 - triton_poi_fused__native_batch_norm_legit_no_training_relu_38)
        .other          triton_poi_fused__native_batch_norm_legit_no_training_relu_38,@"STO_CUDA_ENTRY STV_DEFAULT"
triton_poi_fused__native_batch_norm_legit_no_training_relu_38:
.text.triton_poi_fused__native_batch_norm_legit_no_training_relu_38:
[----:B------:R-:W0:Y:S01]  /*0000*/  LDC R1, c[0x0][0x28] ;  /* 0x00000a00ff017b82 */ /* 0x000e220000000800 */
[----:B------:R-:W1:Y:S07]  /*0010*/  S2R R0, SR_TID.X ;  /* 0x0000000000007919 */ /* 0x000e6e0000002100 */
[----:B------:R-:W2:Y:S01]  /*0020*/  LDC.64 R8, c[0x0][0x220] ;  /* 0x00008800ff087b82 */ /* 0x000ea20000000a00 */
[----:B------:R-:W-:Y:S01]  /*0030*/  HFMA2.MMA R14, -RZ, RZ, 0, 0 ;  /* 0x00000000ff0e7435 */ /* 0x000fe200000001ff */
[----:B------:R-:W-:Y:S01]  /*0040*/  ULDC.64 UR4, c[0x0][0x208] ;  /* 0x0000820000047ab9 */ /* 0x000fe20000000a00 */
[----:B------:R-:W3:Y:S05]  /*0050*/  S2R R3, SR_CTAID.X ;  /* 0x0000000000037919 */ /* 0x000eea0000002500 */
[----:B------:R-:W4:Y:S08]  /*0060*/  LDC.64 R4, c[0x0][0x210] ;  /* 0x00008400ff047b82 */ /* 0x000f300000000a00 */
[----:B------:R-:W5:Y:S08]  /*0070*/  LDC.64 R6, c[0x0][0x218] ;  /* 0x00008600ff067b82 */ /* 0x000f700000000a00 */
[----:B------:R-:W5:Y:S01]  /*0080*/  LDC.64 R10, c[0x0][0x228] ;  /* 0x00008a00ff0a7b82 */ /* 0x000f620000000a00 */
[----:B-1----:R-:W-:-:S07]  /*0090*/  LOP3.LUT R0, R0, 0x7f, RZ, 0xc0, !PT ;  /* 0x0000007f00007812 */ /* 0x002fce00078ec0ff */
[----:B------:R-:W1:Y:S01]  /*00a0*/  LDC.64 R12, c[0x0][0x230] ;  /* 0x00008c00ff0c7b82 */ /* 0x000e620000000a00 */
[----:B---3--:R-:W-:Y:S02]  /*00b0*/  SHF.R.S32.HI R2, RZ, 0x18, R3 ;  /* 0x00000018ff027819 */ /* 0x008fe40000011403 */
[----:B------:R-:W-:Y:S02]  /*00c0*/  LEA R0, R3, R0, 0x7 ;  /* 0x0000000003007211 */ /* 0x000fe400078e38ff */
[----:B------:R-:W-:Y:S02]  /*00d0*/  SGXT R3, R2, 0x1 ;  /* 0x000000010203781a */ /* 0x000fe40000000200 */
[----:B------:R-:W-:Y:S02]  /*00e0*/  ISETP.GE.AND P0, PT, R0, 0x4800, PT ;  /* 0x000048000000780c */ /* 0x000fe40003f06270 */
[----:B------:R-:W-:-:S04]  /*00f0*/  LEA.HI R3, R3, R0, RZ, 0x7 ;  /* 0x0000000003037211 */ /* 0x000fc800078f38ff */
[----:B------:R-:W-:-:S04]  /*0100*/  LOP3.LUT R3, R3, 0xffffff80, RZ, 0xc0, !PT ;  /* 0xffffff8003037812 */ /* 0x000fc800078ec0ff */
[----:B------:R-:W-:-:S05]  /*0110*/  IADD3 R15, R0, -R3, RZ ;  /* 0x80000003000f7210 */ /* 0x000fca0007ffe0ff */
[----:B--2---:R-:W-:-:S05]  /*0120*/  IMAD.WIDE R8, R15, 0x4, R8 ;  /* 0x000000040f087825 */ /* 0x004fca00078e0208 */
[----:B------:R2:W3:Y:S01]  /*0130*/  @!P0 LDG.E.EL R14, desc[UR4][R8.64] ;  /* 0x00000004080e8981 */ /* 0x0004e2000c2e1900 */
[----:B------:R-:W-:Y:S01]  /*0140*/  CS2R R2, SRZ ;  /* 0x0000000000027805 */ /* 0x000fe2000001ff00 */
[----:B----4-:R-:W-:-:S04]  /*0150*/  IMAD.WIDE R4, R0, 0x4, R4 ;  /* 0x0000000400047825 */ /* 0x010fc800078e0204 */
[C---:B-----5:R-:W-:Y:S01]  /*0160*/  IMAD.WIDE R6, R15.reuse, 0x4, R6 ;  /* 0x000000040f067825 */ /* 0x060fe200078e0206 */
[----:B------:R4:W5:Y:S03]  /*0170*/  @!P0 LDG.E R2, desc[UR4][R4.64] ;  /* 0x0000000404028981 */ /* 0x000966000c1e1900 */
[C---:B0-2---:R-:W-:Y:S01]  /*0180*/  IMAD.WIDE R8, R15.reuse, 0x4, R10 ;  /* 0x000000040f087825 */ /* 0x045fe200078e020a */
[----:B------:R0:W5:Y:S03]  /*0190*/  @!P0 LDG.E.EL R3, desc[UR4][R6.64] ;  /* 0x0000000406038981 */ /* 0x000166000c2e1900 */
[----:B-1----:R-:W-:Y:S01]  /*01a0*/  IMAD.WIDE R10, R15, 0x4, R12 ;  /* 0x000000040f0a7825 */ /* 0x002fe200078e020c */
[----:B------:R-:W-:Y:S01]  /*01b0*/  CS2R R12, SRZ ;  /* 0x00000000000c7805 */ /* 0x000fe2000001ff00 */
[----:B----4-:R-:W1:Y:S05]  /*01c0*/  LDC.64 R4, c[0x0][0x238] ;  /* 0x00008e00ff047b82 */ /* 0x010e6a0000000a00 */
[----:B------:R-:W2:Y:S04]  /*01d0*/  @!P0 LDG.E.EL R12, desc[UR4][R8.64] ;  /* 0x00000004080c8981 */ /* 0x000ea8000c2e1900 */
[----:B------:R-:W2:Y:S01]  /*01e0*/  @!P0 LDG.E.EL R13, desc[UR4][R10.64] ;  /* 0x000000040a0d8981 */ /* 0x000ea2000c2e1900 */
[----:B0-----:R-:W-:Y:S01]  /*01f0*/  MOV R6, 0x3e800000 ;  /* 0x3e80000000067802 */ /* 0x001fe20000000f00 */
[----:B---3--:R-:W-:-:S04]  /*0200*/  FADD R14, R14, 0.0010000000474974513054 ;  /* 0x3a83126f0e0e7421 */ /* 0x008fc80000000000 */
[----:B------:R-:W0:Y:S01]  /*0210*/  MUFU.SQRT R15, R14 ;  /* 0x0000000e000f7308 */ /* 0x000e220000002000 */
[----:B-----5:R-:W-:Y:S01]  /*0220*/  FADD R2, -R3, R2 ;  /* 0x0000000203027221 */ /* 0x020fe20000000100 */
[C---:B0-----:R-:W-:Y:S02]  /*0230*/  FSETP.GT.AND P1, PT, R15.reuse, 8.50705917302346158658e+37, PT ;  /* 0x7e8000000f00780b */ /* 0x041fe40003f24000 */
[----:B------:R-:W-:Y:S02]  /*0240*/  FSETP.GEU.AND P2, PT, R15, 1.175494350822287508e-38, PT ;  /* 0x008000000f00780b */ /* 0x000fe40003f4e000 */
[----:B------:R-:W-:-:S09]  /*0250*/  FSEL R6, R6, 1, P1 ;  /* 0x3f80000006067808 */ /* 0x000fd20000800000 */
[----:B------:R-:W-:Y:S02]  /*0260*/  @P1 FMUL R15, R15, 0.25 ;  /* 0x3e8000000f0f1820 */ /* 0x000fe40000400000 */
[----:B------:R-:W-:Y:S02]  /*0270*/  @!P2 FMUL R6, R6, 16777216 ;  /* 0x4b8000000606a820 */ /* 0x000fe40000400000 */
[----:B------:R-:W-:-:S06]  /*0280*/  @!P2 FMUL R15, R15, 16777216 ;  /* 0x4b8000000f0fa820 */ /* 0x000fcc0000400000 */
[----:B------:R-:W0:Y:S02]  /*0290*/  MUFU.RCP R15, R15 ;  /* 0x0000000f000f7308 */ /* 0x000e240000001000 */
[----:B0-----:R-:W-:-:S04]  /*02a0*/  FMUL R3, R15, R6 ;  /* 0x000000060f037220 */ /* 0x001fc80000400000 */
[----:B------:R-:W-:-:S04]  /*02b0*/  FMUL R2, R2, R3 ;  /* 0x0000000302027220 */ /* 0x000fc80000400000 */
[----:B--2---:R-:W-:Y:S01]  /*02c0*/  FFMA R12, R2, R12, R13 ;  /* 0x0000000c020c7223 */ /* 0x004fe2000000000d */
[----:B-1----:R-:W-:-:S04]  /*02d0*/  IMAD.WIDE R2, R0, 0x4, R4 ;  /* 0x0000000400027825 */ /* 0x002fc800078e0204 */
[----:B------:R-:W-:-:S04]  /*02e0*/  FSETP.GEU.AND P1, PT, R12, RZ, PT ;  /* 0x000000ff0c00720b */ /* 0x000fc80003f2e000 */
[----:B------:R-:W-:Y:S01]  /*02f0*/  FSEL R5, R12, RZ, P1 ;  /* 0x000000ff0c057208 */ /* 0x000fe20000800000 */
[----:B------:R-:W-:Y:S08]  /*0300*/  @P0 EXIT ;  /* 0x000000000000094d */ /* 0x000ff00003800000 */
[----:B------:R-:W-:Y:S01]  /*0310*/  STG.E desc[UR4][R2.64], R5 ;  /* 0x0000000502007986 */ /* 0x000fe2000c101904 */
[----:B------:R-:W-:Y:S05]  /*0320*/  EXIT ;  /* 0x000000000000794d */ /* 0x000fea0003800000 */
.L_x_0:
[----:B------:R-:W-:-:S00]  /*0330*/  BRA `(.L_x_0) ;  /* 0xfffffffc00fc7947 */ /* 0x000fc0000383ffff */
[----:B------:R-:W-:-:S00]  /*0340*/  NOP ;  /* 0x0000000000007918 */ /* 0x000fc00000000000 */
        /* <DEDUP_REMOVED lines=11> */
.L_x_1:


//--------------------- .nv.global.init           --------------------------
	.section	.nv.global.init,"aw",@progbits
.nv.global.init:
	.type		_$_str,@object
	.size		_$_str,(_$_str_$_2 - _$_str)
_$_str:
        /*0000*/ 	.byte	0x5f, 0x5f, 0x43, 0x55, 0x44, 0x41, 0x5f, 0x46, 0x54, 0x5a, 0x00
	.type		_$_str_$_2,@object
	.size		_$_str_$_2,(.L_1 - _$_str_$_2)
_$_str_$_2:
        /*000b*/ 	.byte	0x5f, 0x5f, 0x43, 0x55, 0x44, 0x41, 0x5f, 0x50, 0x52, 0x45, 0x43, 0x5f, 0x53, 0x51, 0x52, 0x54
        /*001b*/ 	.byte	0x00
.L_1:


//--------------------- .nv.constant0.triton_poi_fused__native_batch_norm_legit_no_training_relu_38 --------------------------
	.section	.nv.constant0.triton_poi_fused__native_batch_norm_legit_no_training_relu_38,"a",@progbits
	.sectionflags	@""
	.align	4
.nv.constant0.triton_poi_fused__native_batch_norm_legit_no_training_relu_38:
	.zero		580
